//
// Generated by NVIDIA NVVM Compiler
//
// Compiler Build ID: CL-36424714
// Cuda compilation tools, release 13.0, V13.0.88
// Based on NVVM 20.0.0
//

.version 9.0
.target sm_100
.address_size 64

	// .globl	_Z10matmul_gpuPfS_S_iii

.visible .entry _Z10matmul_gpuPfS_S_iii(
	.param .u64 .ptr .align 1 _Z10matmul_gpuPfS_S_iii_param_0,
	.param .u64 .ptr .align 1 _Z10matmul_gpuPfS_S_iii_param_1,
	.param .u64 .ptr .align 1 _Z10matmul_gpuPfS_S_iii_param_2,
	.param .u32 _Z10matmul_gpuPfS_S_iii_param_3,
	.param .u32 _Z10matmul_gpuPfS_S_iii_param_4,
	.param .u32 _Z10matmul_gpuPfS_S_iii_param_5
)
{
	.reg .pred 	%p<10>;
	.reg .b32 	%r<40>;
	.reg .b32 	%f<68>;
	.reg .b64 	%rd<53>;

	ld.param.u64 	%rd7, [_Z10matmul_gpuPfS_S_iii_param_0];
	ld.param.u64 	%rd8, [_Z10matmul_gpuPfS_S_iii_param_1];
	ld.param.u64 	%rd6, [_Z10matmul_gpuPfS_S_iii_param_2];
	ld.param.u32 	%r18, [_Z10matmul_gpuPfS_S_iii_param_4];
	ld.param.u32 	%r19, [_Z10matmul_gpuPfS_S_iii_param_5];
	cvta.to.global.u64 	%rd1, %rd8;
	cvta.to.global.u64 	%rd2, %rd7;
	mov.u32 	%r20, %ctaid.y;
	mov.u32 	%r21, %ntid.y;
	mov.u32 	%r22, %tid.y;
	mad.lo.s32 	%r1, %r20, %r21, %r22;
	mov.u32 	%r23, %ctaid.x;
	mov.u32 	%r24, %ntid.x;
	mov.u32 	%r25, %tid.x;
	mad.lo.s32 	%r2, %r23, %r24, %r25;
	setp.lt.s32 	%p1, %r18, 1;
	mov.f32 	%f67, 0f00000000;
	@%p1 bra 	$L__BB0_12;
	mul.lo.s32 	%r3, %r18, %r1;
	and.b32  	%r4, %r18, 7;
	setp.lt.u32 	%p2, %r18, 8;
	mov.f32 	%f67, 0f00000000;
	mov.b32 	%r38, 0;
	@%p2 bra 	$L__BB0_4;
	and.b32  	%r38, %r18, 2147483640;
	neg.s32 	%r36, %r38;
	shl.b32 	%r7, %r19, 3;
	mul.wide.u32 	%rd9, %r3, 4;
	add.s64 	%rd10, %rd9, %rd2;
	add.s64 	%rd52, %rd10, 16;
	mov.f32 	%f67, 0f00000000;
	mul.wide.s32 	%rd13, %r19, 4;
	mov.u32 	%r35, %r2;
$L__BB0_3:
	.pragma "nounroll";
	ld.global.f32 	%f17, [%rd52+-16];
	mul.wide.s32 	%rd11, %r35, 4;
	add.s64 	%rd12, %rd1, %rd11;
	ld.global.f32 	%f18, [%rd12];
	fma.rn.f32 	%f19, %f17, %f18, %f67;
	ld.global.f32 	%f20, [%rd52+-12];
	add.s64 	%rd14, %rd12, %rd13;
	ld.global.f32 	%f21, [%rd14];
	fma.rn.f32 	%f22, %f20, %f21, %f19;
	ld.global.f32 	%f23, [%rd52+-8];
	add.s64 	%rd15, %rd14, %rd13;
	ld.global.f32 	%f24, [%rd15];
	fma.rn.f32 	%f25, %f23, %f24, %f22;
	ld.global.f32 	%f26, [%rd52+-4];
	add.s64 	%rd16, %rd15, %rd13;
	ld.global.f32 	%f27, [%rd16];
	fma.rn.f32 	%f28, %f26, %f27, %f25;
	ld.global.f32 	%f29, [%rd52];
	add.s64 	%rd17, %rd16, %rd13;
	ld.global.f32 	%f30, [%rd17];
	fma.rn.f32 	%f31, %f29, %f30, %f28;
	ld.global.f32 	%f32, [%rd52+4];
	add.s64 	%rd18, %rd17, %rd13;
	ld.global.f32 	%f33, [%rd18];
	fma.rn.f32 	%f34, %f32, %f33, %f31;
	ld.global.f32 	%f35, [%rd52+8];
	add.s64 	%rd19, %rd18, %rd13;
	ld.global.f32 	%f36, [%rd19];
	fma.rn.f32 	%f37, %f35, %f36, %f34;
	ld.global.f32 	%f38, [%rd52+12];
	add.s64 	%rd20, %rd19, %rd13;
	ld.global.f32 	%f39, [%rd20];
	fma.rn.f32 	%f67, %f38, %f39, %f37;
	add.s32 	%r36, %r36, 8;
	add.s32 	%r35, %r35, %r7;
	add.s64 	%rd52, %rd52, 32;
	setp.ne.s32 	%p3, %r36, 0;
	@%p3 bra 	$L__BB0_3;
$L__BB0_4:
	setp.eq.s32 	%p4, %r4, 0;
	@%p4 bra 	$L__BB0_12;
	and.b32  	%r13, %r18, 3;
	setp.lt.u32 	%p5, %r4, 4;
	@%p5 bra 	$L__BB0_7;
	add.s32 	%r27, %r38, %r3;
	mul.wide.u32 	%rd21, %r27, 4;
	add.s64 	%rd22, %rd2, %rd21;
	ld.global.f32 	%f41, [%rd22];
	mad.lo.s32 	%r28, %r38, %r19, %r2;
	mul.wide.s32 	%rd23, %r28, 4;
	add.s64 	%rd24, %rd1, %rd23;
	ld.global.f32 	%f42, [%rd24];
	fma.rn.f32 	%f43, %f41, %f42, %f67;
	cvt.u64.u32 	%rd25, %r3;
	cvt.u64.u32 	%rd26, %r38;
	add.s64 	%rd27, %rd26, %rd25;
	shl.b64 	%rd28, %rd27, 2;
	add.s64 	%rd29, %rd2, %rd28;
	ld.global.f32 	%f44, [%rd29+4];
	mul.wide.s32 	%rd30, %r19, 4;
	add.s64 	%rd31, %rd24, %rd30;
	ld.global.f32 	%f45, [%rd31];
	fma.rn.f32 	%f46, %f44, %f45, %f43;
	ld.global.f32 	%f47, [%rd29+8];
	add.s64 	%rd32, %rd31, %rd30;
	ld.global.f32 	%f48, [%rd32];
	fma.rn.f32 	%f49, %f47, %f48, %f46;
	ld.global.f32 	%f50, [%rd29+12];
	add.s64 	%rd33, %rd32, %rd30;
	ld.global.f32 	%f51, [%rd33];
	fma.rn.f32 	%f67, %f50, %f51, %f49;
	add.s32 	%r38, %r38, 4;
$L__BB0_7:
	setp.eq.s32 	%p6, %r13, 0;
	@%p6 bra 	$L__BB0_12;
	setp.eq.s32 	%p7, %r13, 1;
	@%p7 bra 	$L__BB0_10;
	add.s32 	%r29, %r38, %r3;
	mul.wide.u32 	%rd34, %r29, 4;
	add.s64 	%rd35, %rd2, %rd34;
	ld.global.f32 	%f53, [%rd35];
	mad.lo.s32 	%r30, %r38, %r19, %r2;
	mul.wide.s32 	%rd36, %r30, 4;
	add.s64 	%rd37, %rd1, %rd36;
	ld.global.f32 	%f54, [%rd37];
	fma.rn.f32 	%f55, %f53, %f54, %f67;
	cvt.u64.u32 	%rd38, %r3;
	cvt.u64.u32 	%rd39, %r38;
	add.s64 	%rd40, %rd39, %rd38;
	shl.b64 	%rd41, %rd40, 2;
	add.s64 	%rd42, %rd2, %rd41;
	ld.global.f32 	%f56, [%rd42+4];
	mul.wide.s32 	%rd43, %r19, 4;
	add.s64 	%rd44, %rd37, %rd43;
	ld.global.f32 	%f57, [%rd44];
	fma.rn.f32 	%f67, %f56, %f57, %f55;
	add.s32 	%r38, %r38, 2;
$L__BB0_10:
	and.b32  	%r31, %r18, 1;
	setp.eq.b32 	%p8, %r31, 1;
	not.pred 	%p9, %p8;
	@%p9 bra 	$L__BB0_12;
	add.s32 	%r32, %r38, %r3;
	mul.wide.u32 	%rd45, %r32, 4;
	add.s64 	%rd46, %rd2, %rd45;
	ld.global.f32 	%f58, [%rd46];
	mad.lo.s32 	%r33, %r38, %r19, %r2;
	mul.wide.s32 	%rd47, %r33, 4;
	add.s64 	%rd48, %rd1, %rd47;
	ld.global.f32 	%f59, [%rd48];
	fma.rn.f32 	%f67, %f58, %f59, %f67;
$L__BB0_12:
	cvta.to.global.u64 	%rd49, %rd6;
	mad.lo.s32 	%r34, %r19, %r1, %r2;
	mul.wide.s32 	%rd50, %r34, 4;
	add.s64 	%rd51, %rd49, %rd50;
	st.global.f32 	[%rd51], %f67;
	ret;

}


// ===== COMPILED SASS (sm_100) =====

	.target	sm_100

	.elftype	@"ET_EXEC"


//--------------------- .note.nv.tkinfo           --------------------------
	.section	.note.nv.tkinfo,"",@"SHT_NOTE"
	.sectionflags	@"SHF_NOTE_NV_TKINFO"
	.tkinfo
        /*0018*/ 	.word	0x00000002
        /*0030*/ 	.string	""
        /*0030*/ 	.string	"ptxas"
        /*0030*/ 	.string	"Cuda compilation tools, release 13.0, V13.0.88"
        /*0030*/ 	.string	"Build cuda_13.0.r13.0/compiler.36424714_0"
        /*0030*/ 	.string	"-arch sm_100 -m 64 "



//--------------------- .note.nv.cuinfo           --------------------------
	.section	.note.nv.cuinfo,"",@"SHT_NOTE"
	.sectionflags	@"SHF_NOTE_NV_CUINFO"
        /*0018*/ 	.short	0x0002
        /*001a*/ 	.short	0x0064
        /*001c*/ 	.short	0x0082
	.zero		2


//--------------------- .nv.info                  --------------------------
	.section	.nv.info,"",@"SHT_CUDA_INFO"
	.align	4


	//----- nvinfo : EIATTR_REGCOUNT
	.align		4
        /*0000*/ 	.byte	0x04, 0x2f
        /*0002*/ 	.short	(.L_1 - .L_0)
	.align		4
.L_0:
        /*0004*/ 	.word	index@(_Z10matmul_gpuPfS_S_iii)
        /*0008*/ 	.word	0x00000020


	//----- nvinfo : EIATTR_FRAME_SIZE
	.align		4
.L_1:
        /*000c*/ 	.byte	0x04, 0x11
        /*000e*/ 	.short	(.L_3 - .L_2)
	.align		4
.L_2:
        /*0010*/ 	.word	index@(_Z10matmul_gpuPfS_S_iii)
        /*0014*/ 	.word	0x00000000


	//----- nvinfo : EIATTR_MIN_STACK_SIZE
	.align		4
.L_3:
        /*0018*/ 	.byte	0x04, 0x12
        /*001a*/ 	.short	(.L_5 - .L_4)
	.align		4
.L_4:
        /*001c*/ 	.word	index@(_Z10matmul_gpuPfS_S_iii)
        /*0020*/ 	.word	0x00000000
.L_5:


//--------------------- .nv.compat                --------------------------
	.section	.nv.compat,"",@"SHT_CUDA_COMPAT_INFO"
	.align	4
        /*0000*/ 	.byte	0x02, 0x09, 0x00, 0x00, 0x02, 0x02, 0x01, 0x00, 0x02, 0x05, 0x05, 0x00, 0x03, 0x07, 0x01, 0x01
        /*0010*/ 	.byte	0x02, 0x03, 0x00, 0x00, 0x02, 0x06, 0x01, 0x00, 0x04, 0x0b, 0x08, 0x00, 0x09, 0x00, 0x00, 0x00
        /*0020*/ 	.byte	0x00, 0x00, 0x00, 0x00


//--------------------- .nv.info._Z10matmul_gpuPfS_S_iii --------------------------
	.section	.nv.info._Z10matmul_gpuPfS_S_iii,"",@"SHT_CUDA_INFO"
	.sectionflags	@""
	.align	4


	//----- nvinfo : EIATTR_CUDA_API_VERSION
	.align		4
        /*0000*/ 	.byte	0x04, 0x37
        /*0002*/ 	.short	(.L_7 - .L_6)
.L_6:
        /*0004*/ 	.word	0x00000082


	//----- nvinfo : EIATTR_KPARAM_INFO
	.align		4
.L_7:
        /*0008*/ 	.byte	0x04, 0x17
        /*000a*/ 	.short	(.L_9 - .L_8)
.L_8:
        /*000c*/ 	.word	0x00000000
        /*0010*/ 	.short	0x0005
        /*0012*/ 	.short	0x0020
        /*0014*/ 	.byte	0x00, 0xf0, 0x11, 0x00


	//----- nvinfo : EIATTR_KPARAM_INFO
	.align		4
.L_9:
        /*0018*/ 	.byte	0x04, 0x17
        /*001a*/ 	.short	(.L_11 - .L_10)
.L_10:
        /*001c*/ 	.word	0x00000000
        /*0020*/ 	.short	0x0004
        /*0022*/ 	.short	0x001c
        /*0024*/ 	.byte	0x00, 0xf0, 0x11, 0x00


	//----- nvinfo : EIATTR_KPARAM_INFO
	.align		4
.L_11:
        /*0028*/ 	.byte	0x04, 0x17
        /*002a*/ 	.short	(.L_13 - .L_12)
.L_12:
        /*002c*/ 	.word	0x00000000
        /*0030*/ 	.short	0x0003
        /*0032*/ 	.short	0x0018
        /*0034*/ 	.byte	0x00, 0xf0, 0x11, 0x00


	//----- nvinfo : EIATTR_KPARAM_INFO
	.align		4
.L_13:
        /*0038*/ 	.byte	0x04, 0x17
        /*003a*/ 	.short	(.L_15 - .L_14)
.L_14:
        /*003c*/ 	.word	0x00000000
        /*0040*/ 	.short	0x0002
        /*0042*/ 	.short	0x0010
        /*0044*/ 	.byte	0x00, 0xf5, 0x21, 0x00


	//----- nvinfo : EIATTR_KPARAM_INFO
	.align		4
.L_15:
        /*0048*/ 	.byte	0x04, 0x17
        /*004a*/ 	.short	(.L_17 - .L_16)
.L_16:
        /*004c*/ 	.word	0x00000000
        /*0050*/ 	.short	0x0001
        /*0052*/ 	.short	0x0008
        /*0054*/ 	.byte	0x00, 0xf5, 0x21, 0x00


	//----- nvinfo : EIATTR_KPARAM_INFO
	.align		4
.L_17:
        /*0058*/ 	.byte	0x04, 0x17
        /*005a*/ 	.short	(.L_19 - .L_18)
.L_18:
        /*005c*/ 	.word	0x00000000
        /*0060*/ 	.short	0x0000
        /*0062*/ 	.short	0x0000
        /*0064*/ 	.byte	0x00, 0xf5, 0x21, 0x00


	//----- nvinfo : EIATTR_SPARSE_MMA_MASK
	.align		4
.L_19:
        /*0068*/ 	.byte	0x03, 0x50
        /*006a*/ 	.short	0x0000


	//----- nvinfo : EIATTR_MAXREG_COUNT
	.align		4
        /*006c*/ 	.byte	0x03, 0x1b
        /*006e*/ 	.short	0x00ff


	//----- nvinfo : EIATTR_MERCURY_ISA_VERSION
	.align		4
        /*0070*/ 	.byte	0x03, 0x5f
        /*0072*/ 	.short	0x0101


	//----- nvinfo : EIATTR_VRC_CTA_INIT_COUNT
	.align		4
        /*0074*/ 	.byte	0x02, 0x4a
	.zero		1
	.zero		1


	//----- nvinfo : EIATTR_EXIT_INSTR_OFFSETS
	.align		4
        /*0078*/ 	.byte	0x04, 0x1c
        /*007a*/ 	.short	(.L_21 - .L_20)


	//   ....[0]....
.L_20:
        /*007c*/ 	.word	0x000008f0


	//----- nvinfo : EIATTR_CBANK_PARAM_SIZE
	.align		4
.L_21:
        /*0080*/ 	.byte	0x03, 0x19
        /*0082*/ 	.short	0x0024


	//----- nvinfo : EIATTR_PARAM_CBANK
	.align		4
        /*0084*/ 	.byte	0x04, 0x0a
        /*0086*/ 	.short	(.L_23 - .L_22)
	.align		4
.L_22:
        /*0088*/ 	.word	index@(.nv.constant0._Z10matmul_gpuPfS_S_iii)
        /*008c*/ 	.short	0x0380
        /*008e*/ 	.short	0x0024


	//----- nvinfo : EIATTR_SW_WAR
	.align		4
.L_23:
        /*0090*/ 	.byte	0x04, 0x36
        /*0092*/ 	.short	(.L_25 - .L_24)
.L_24:
        /*0094*/ 	.word	0x00000008
.L_25:


//--------------------- .nv.callgraph             --------------------------
	.section	.nv.callgraph,"",@"SHT_CUDA_CALLGRAPH"
	.align	4
	.sectionentsize	8
	.align		4
        /*0000*/ 	.word	0x00000000
	.align		4
        /*0004*/ 	.word	0xffffffff
	.align		4
        /*0008*/ 	.word	0x00000000
	.align		4
        /*000c*/ 	.word	0xfffffffe
	.align		4
        /*0010*/ 	.word	0x00000000
	.align		4
        /*0014*/ 	.word	0xfffffffd
	.align		4
        /*0018*/ 	.word	0x00000000
	.align		4
        /*001c*/ 	.word	0xfffffffc


//--------------------- .text._Z10matmul_gpuPfS_S_iii --------------------------
	.section	.text._Z10matmul_gpuPfS_S_iii,"ax",@progbits
	.align	128
        .global         _Z10matmul_gpuPfS_S_iii
        .type           _Z10matmul_gpuPfS_S_iii,@function
        .size           _Z10matmul_gpuPfS_S_iii,(.L_x_5 - _Z10matmul_gpuPfS_S_iii)
        .other          _Z10matmul_gpuPfS_S_iii,@"STO_CUDA_ENTRY STV_DEFAULT"
_Z10matmul_gpuPfS_S_iii:
.text._Z10matmul_gpuPfS_S_iii:
[----:B------:R-:W-:Y:S08]  /*0000*/  LDC R1, c[0x0][0x37c] ;  /* 0x0000df00ff017b82 */ /* 0x000ff00000000800 */
[----:B------:R-:W0:Y:S01]  /*0010*/  LDC R0, c[0x0][0x39c] ;  /* 0x0000e700ff007b82 */ /* 0x000e220000000800 */
[----:B------:R-:W1:Y:S01]  /*0020*/  S2R R2, SR_TID.Y ;  /* 0x0000000000027919 */ /* 0x000e620000002200 */
[----:B------:R-:W2:Y:S01]  /*0030*/  LDCU.64 UR4, c[0x0][0x358] ;  /* 0x00006b00ff0477ac */ /* 0x000ea20008000a00 */
[----:B------:R-:W-:Y:S01]  /*0040*/  HFMA2 R29, -RZ, RZ, 0, 0 ;  /* 0x00000000ff1d7431 */ /* 0x000fe200000001ff */
[----:B------:R-:W3:Y:S04]  /*0050*/  S2R R3, SR_TID.X ;  /* 0x0000000000037919 */ /* 0x000ee80000002100 */
[----:B------:R-:W1:Y:S08]  /*0060*/  LDC R17, c[0x0][0x364] ;  /* 0x0000d900ff117b82 */ /* 0x000e700000000800 */
[----:B------:R-:W1:Y:S08]  /*0070*/  S2UR UR6, SR_CTAID.Y ;  /* 0x00000000000679c3 */ /* 0x000e700000002600 */
[----:B------:R-:W3:Y:S01]  /*0080*/  S2UR UR7, SR_CTAID.X ;  /* 0x00000000000779c3 */ /* 0x000ee20000002500 */
[----:B0-----:R-:W-:-:S07]  /*0090*/  ISETP.GE.AND P0, PT, R0, 0x1, PT ;  /* 0x000000010000780c */ /* 0x001fce0003f06270 */
[----:B------:R-:W3:Y:S01]  /*00a0*/  LDC R16, c[0x0][0x360] ;  /* 0x0000d800ff107b82 */ /* 0x000ee20000000800 */
[----:B-1----:R-:W-:Y:S02]  /*00b0*/  IMAD R17, R17, UR6, R2 ;  /* 0x0000000611117c24 */ /* 0x002fe4000f8e0202 */
[----:B---3--:R-:W-:-:S03]  /*00c0*/  IMAD R16, R16, UR7, R3 ;  /* 0x0000000710107c24 */ /* 0x008fc6000f8e0203 */
[----:B--2---:R-:W-:Y:S05]  /*00d0*/  @!P0 BRA `(.L_x_0) ;  /* 0x0000000400f08947 */ /* 0x004fea0003800000 */
[C---:B------:R-:W-:Y:S01]  /*00e0*/  ISETP.GE.U32.AND P1, PT, R0.reuse, 0x8, PT ;  /* 0x000000080000780c */ /* 0x040fe20003f26070 */
[----:B------:R-:W-:Y:S01]  /*00f0*/  IMAD R19, R17, R0, RZ ;  /* 0x0000000011137224 */ /* 0x000fe200078e02ff */
[----:B------:R-:W-:Y:S02]  /*0100*/  LOP3.LUT R24, R0, 0x7, RZ, 0xc0, !PT ;  /* 0x0000000700187812 */ /* 0x000fe400078ec0ff */
[----:B------:R-:W-:Y:S02]  /*0110*/  MOV R29, RZ ;  /* 0x000000ff001d7202 */ /* 0x000fe40000000f00 */
[----:B------:R-:W-:Y:S02]  /*0120*/  ISETP.NE.AND P0, PT, R24, RZ, PT ;  /* 0x000000ff1800720c */ /* 0x000fe40003f05270 */
[----:B------:R-:W-:-:S05]  /*0130*/  MOV R20, RZ ;  /* 0x000000ff00147202 */ /* 0x000fca0000000f00 */
[----:B------:R-:W-:Y:S06]  /*0140*/  @!P1 BRA `(.L_x_1) ;  /* 0x0000000000c89947 */ /* 0x000fec0003800000 */
[----:B------:R-:W0:Y:S01]  /*0150*/  LDC.64 R2, c[0x0][0x380] ;  /* 0x0000e000ff027b82 */ /* 0x000e220000000a00 */
[----:B------:R-:W-:Y:S02]  /*0160*/  LOP3.LUT R20, R0, 0x7ffffff8, RZ, 0xc0, !PT ;  /* 0x7ffffff800147812 */ /* 0x000fe400078ec0ff */
[----:B------:R-:W-:Y:S02]  /*0170*/  MOV R29, RZ ;  /* 0x000000ff001d7202 */ /* 0x000fe40000000f00 */
[----:B------:R-:W-:Y:S02]  /*0180*/  MOV R21, R16 ;  /* 0x0000001000157202 */ /* 0x000fe40000000f00 */
[----:B------:R-:W-:Y:S01]  /*0190*/  IADD3 R18, PT, PT, -R20, RZ, RZ ;  /* 0x000000ff14127210 */ /* 0x000fe20007ffe1ff */
[----:B0-----:R-:W-:-:S03]  /*01a0*/  IMAD.WIDE.U32 R2, R19, 0x4, R2 ;  /* 0x0000000413027825 */ /* 0x001fc600078e0002 */
[----:B------:R-:W-:-:S04]  /*01b0*/  IADD3 R5, P1, PT, R2, 0x10, RZ ;  /* 0x0000001002057810 */ /* 0x000fc80007f3e0ff */
[----:B------:R-:W-:-:S09]  /*01c0*/  IADD3.X R4, PT, PT, RZ, R3, RZ, P1, !PT ;  /* 0x00000003ff047210 */ /* 0x000fd20000ffe4ff */
.L_x_2:
[----:B------:R-:W0:Y:S01]  /*01d0*/  LDC.64 R14, c[0x0][0x388] ;  /* 0x0000e200ff0e7b82 */ /* 0x000e220000000a00 */
[----:B------:R-:W-:Y:S02]  /*01e0*/  MOV R2, R5 ;  /* 0x0000000500027202 */ /* 0x000fe40000000f00 */
[----:B------:R-:W-:-:S05]  /*01f0*/  MOV R3, R4 ;  /* 0x0000000400037202 */ /* 0x000fca0000000f00 */
[----:B------:R-:W2:Y:S01]  /*0200*/  LDG.E R12, desc[UR4][R2.64+-0x10] ;  /* 0xfffff004020c7981 */ /* 0x000ea2000c1e1900 */
[----:B------:R-:W1:Y:S03]  /*0210*/  LDC R23, c[0x0][0x3a0] ;  /* 0x0000e800ff177b82 */ /* 0x000e660000000800 */
[----:B------:R-:W3:Y:S04]  /*0220*/  LDG.E R22, desc[UR4][R2.64+-0xc] ;  /* 0xfffff40402167981 */ /* 0x000ee8000c1e1900 */
[----:B------:R-:W4:Y:S04]  /*0230*/  LDG.E R27, desc[UR4][R2.64+-0x8] ;  /* 0xfffff804021b7981 */ /* 0x000f28000c1e1900 */
[----:B------:R-:W5:Y:S01]  /*0240*/  LDG.E R26, desc[UR4][R2.64+-0x4] ;  /* 0xfffffc04021a7981 */ /* 0x000f62000c1e1900 */
[----:B0-----:R-:W-:-:S05]  /*0250*/  IMAD.WIDE R14, R21, 0x4, R14 ;  /* 0x00000004150e7825 */ /* 0x001fca00078e020e */
[----:B------:R1:W2:Y:S02]  /*0260*/  LDG.E R13, desc[UR4][R14.64] ;  /* 0x000000040e0d7981 */ /* 0x0002a4000c1e1900 */
[----:B-1----:R-:W-:-:S05]  /*0270*/  IMAD.WIDE R14, R23, 0x4, R14 ;  /* 0x00000004170e7825 */ /* 0x002fca00078e020e */
[----:B------:R0:W3:Y:S01]  /*0280*/  LDG.E R25, desc[UR4][R14.64] ;  /* 0x000000040e197981 */ /* 0x0000e2000c1e1900 */
[----:B------:R-:W-:-:S04]  /*0290*/  IMAD.WIDE R10, R23, 0x4, R14 ;  /* 0x00000004170a7825 */ /* 0x000fc800078e020e */
[C---:B------:R-:W-:Y:S02]  /*02a0*/  IMAD.WIDE R8, R23.reuse, 0x4, R10 ;  /* 0x0000000417087825 */ /* 0x040fe400078e020a */
[----:B------:R-:W4:Y:S02]  /*02b0*/  LDG.E R10, desc[UR4][R10.64] ;  /* 0x000000040a0a7981 */ /* 0x000f24000c1e1900 */
[C---:B------:R-:W-:Y:S02]  /*02c0*/  IMAD.WIDE R4, R23.reuse, 0x4, R8 ;  /* 0x0000000417047825 */ /* 0x040fe400078e0208 */
[----:B------:R-:W5:Y:S02]  /*02d0*/  LDG.E R9, desc[UR4][R8.64] ;  /* 0x0000000408097981 */ /* 0x000f64000c1e1900 */
[C---:B------:R-:W-:Y:S02]  /*02e0*/  IMAD.WIDE R6, R23.reuse, 0x4, R4 ;  /* 0x0000000417067825 */ /* 0x040fe400078e0204 */
[----:B------:R-:W5:Y:S04]  /*02f0*/  LDG.E R11, desc[UR4][R2.64+0x4] ;  /* 0x00000404020b7981 */ /* 0x000f68000c1e1900 */
[----:B------:R-:W5:Y:S04]  /*0300*/  LDG.E R4, desc[UR4][R4.64] ;  /* 0x0000000404047981 */ /* 0x000f68000c1e1900 */
[----:B------:R-:W5:Y:S04]  /*0310*/  LDG.E R8, desc[UR4][R2.64+0xc] ;  /* 0x00000c0402087981 */ /* 0x000f68000c1e1900 */
[----:B------:R-:W5:Y:S01]  /*0320*/  LDG.E R5, desc[UR4][R2.64] ;  /* 0x0000000402057981 */ /* 0x000f62000c1e1900 */
[----:B--2---:R-:W-:Y:S01]  /*0330*/  FFMA R29, R12, R13, R29 ;  /* 0x0000000d0c1d7223 */ /* 0x004fe2000000001d */
[----:B------:R-:W-:-:S02]  /*0340*/  IMAD.WIDE R12, R23, 0x4, R6 ;  /* 0x00000004170c7825 */ /* 0x000fc400078e0206 */
[----:B------:R-:W2:Y:S02]  /*0350*/  LDG.E R6, desc[UR4][R6.64] ;  /* 0x0000000406067981 */ /* 0x000ea4000c1e1900 */
[----:B0-----:R-:W-:Y:S02]  /*0360*/  IMAD.WIDE R14, R23, 0x4, R12 ;  /* 0x00000004170e7825 */ /* 0x001fe400078e020c */
[----:B------:R-:W2:Y:S04]  /*0370*/  LDG.E R28, desc[UR4][R12.64] ;  /* 0x000000040c1c7981 */ /* 0x000ea8000c1e1900 */
[----:B------:R-:W2:Y:S04]  /*0380*/  LDG.E R7, desc[UR4][R2.64+0x8] ;  /* 0x0000080402077981 */ /* 0x000ea8000c1e1900 */
[----:B------:R-:W2:Y:S01]  /*0390*/  LDG.E R15, desc[UR4][R14.64] ;  /* 0x000000040e0f7981 */ /* 0x000ea2000c1e1900 */
[----:B---3--:R-:W-:Y:S01]  /*03a0*/  FFMA R22, R22, R25, R29 ;  /* 0x0000001916167223 */ /* 0x008fe2000000001d */
[----:B------:R-:W-:-:S03]  /*03b0*/  IADD3 R18, PT, PT, R18, 0x8, RZ ;  /* 0x0000000812127810 */ /* 0x000fc60007ffe0ff */
[----:B----4-:R-:W-:Y:S01]  /*03c0*/  FFMA R27, R27, R10, R22 ;  /* 0x0000000a1b1b7223 */ /* 0x010fe20000000016 */
[----:B------:R-:W-:-:S03]  /*03d0*/  ISETP.NE.AND P1, PT, R18, RZ, PT ;  /* 0x000000ff1200720c */ /* 0x000fc60003f25270 */
[----:B-----5:R-:W-:Y:S01]  /*03e0*/  FFMA R26, R26, R9, R27 ;  /* 0x000000091a1a7223 */ /* 0x020fe2000000001b */
[----:B------:R-:W-:-:S03]  /*03f0*/  LEA R21, R23, R21, 0x3 ;  /* 0x0000001517157211 */ /* 0x000fc600078e18ff */
[----:B------:R-:W-:Y:S01]  /*0400*/  FFMA R4, R5, R4, R26 ;  /* 0x0000000405047223 */ /* 0x000fe2000000001a */
[----:B------:R-:W-:-:S03]  /*0410*/  IADD3 R5, P2, PT, R2, 0x20, RZ ;  /* 0x0000002002057810 */ /* 0x000fc60007f5e0ff */
[----:B--2---:R-:W-:-:S04]  /*0420*/  FFMA R4, R11, R6, R4 ;  /* 0x000000060b047223 */ /* 0x004fc80000000004 */
[----:B------:R-:W-:Y:S01]  /*0430*/  FFMA R7, R7, R28, R4 ;  /* 0x0000001c07077223 */ /* 0x000fe20000000004 */
[----:B------:R-:W-:-:S03]  /*0440*/  IADD3.X R4, PT, PT, RZ, R3, RZ, P2, !PT ;  /* 0x00000003ff047210 */ /* 0x000fc600017fe4ff */
[----:B------:R-:W-:Y:S01]  /*0450*/  FFMA R29, R8, R15, R7 ;  /* 0x0000000f081d7223 */ /* 0x000fe20000000007 */
[----:B------:R-:W-:Y:S06]  /*0460*/  @P1 BRA `(.L_x_2) ;  /* 0xfffffffc00581947 */ /* 0x000fec000383ffff */
.L_x_1:
[----:B------:R-:W-:Y:S05]  /*0470*/  @!P0 BRA `(.L_x_0) ;  /* 0x0000000400088947 */ /* 0x000fea0003800000 */
[----:B------:R-:W-:Y:S02]  /*0480*/  ISETP.GE.U32.AND P1, PT, R24, 0x4, PT ;  /* 0x000000041800780c */ /* 0x000fe40003f26070 */
[----:B------:R-:W-:-:S04]  /*0490*/  LOP3.LUT R14, R0, 0x3, RZ, 0xc0, !PT ;  /* 0x00000003000e7812 */ /* 0x000fc800078ec0ff */
[----:B------:R-:W-:-:S07]  /*04a0*/  ISETP.NE.AND P0, PT, R14, RZ, PT ;  /* 0x000000ff0e00720c */ /* 0x000fce0003f05270 */
[----:B------:R-:W-:Y:S06]  /*04b0*/  @!P1 BRA `(.L_x_3) ;  /* 0x0000000000709947 */ /* 0x000fec0003800000 */
[----:B------:R-:W0:Y:S01]  /*04c0*/  LDC R11, c[0x0][0x3a0] ;  /* 0x0000e800ff0b7b82 */ /* 0x000e220000000800 */
[----:B------:R-:W1:Y:S01]  /*04d0*/  LDCU.64 UR6, c[0x0][0x380] ;  /* 0x00007000ff0677ac */ /* 0x000e620008000a00 */
[CC--:B------:R-:W-:Y:S02]  /*04e0*/  IADD3 R3, PT, PT, R19.reuse, R20.reuse, RZ ;  /* 0x0000001413037210 */ /* 0x0c0fe40007ffe0ff */
[----:B------:R-:W-:-:S04]  /*04f0*/  IADD3 R8, P1, PT, R19, R20, RZ ;  /* 0x0000001413087210 */ /* 0x000fc80007f3e0ff */
[----:B------:R-:W2:Y:S08]  /*0500*/  LDC.64 R4, c[0x0][0x388] ;  /* 0x0000e200ff047b82 */ /* 0x000eb00000000a00 */
[----:B------:R-:W3:Y:S01]  /*0510*/  LDC.64 R12, c[0x0][0x380] ;  /* 0x0000e000ff0c7b82 */ /* 0x000ee20000000a00 */
[----:B0-----:R-:W-:-:S04]  /*0520*/  IMAD R7, R20, R11, R16 ;  /* 0x0000000b14077224 */ /* 0x001fc800078e0210 */
[----:B--2---:R-:W-:-:S04]  /*0530*/  IMAD.WIDE R4, R7, 0x4, R4 ;  /* 0x0000000407047825 */ /* 0x004fc800078e0204 */
[----:B------:R-:W-:Y:S02]  /*0540*/  IMAD.WIDE R6, R11, 0x4, R4 ;  /* 0x000000040b067825 */ /* 0x000fe400078e0204 */
[----:B------:R-:W2:Y:S02]  /*0550*/  LDG.E R4, desc[UR4][R4.64] ;  /* 0x0000000404047981 */ /* 0x000ea4000c1e1900 */
[----:B---3--:R-:W-:Y:S01]  /*0560*/  IMAD.WIDE.U32 R12, R3, 0x4, R12 ;  /* 0x00000004030c7825 */ /* 0x008fe200078e000c */
[----:B------:R-:W-:Y:S02]  /*0570*/  IADD3.X R3, PT, PT, RZ, RZ, RZ, P1, !PT ;  /* 0x000000ffff037210 */ /* 0x000fe40000ffe4ff */
[----:B-1----:R-:W-:-:S03]  /*0580*/  LEA R2, P1, R8, UR6, 0x2 ;  /* 0x0000000608027c11 */ /* 0x002fc6000f8210ff */
[----:B------:R-:W2:Y:S01]  /*0590*/  LDG.E R12, desc[UR4][R12.64] ;  /* 0x000000040c0c7981 */ /* 0x000ea2000c1e1900 */
[----:B------:R-:W-:Y:S01]  /*05a0*/  LEA.HI.X R3, R8, UR7, R3, 0x2, P1 ;  /* 0x0000000708037c11 */ /* 0x000fe200088f1403 */
[C---:B------:R-:W-:Y:S02]  /*05b0*/  IMAD.WIDE R8, R11.reuse, 0x4, R6 ;  /* 0x000000040b087825 */ /* 0x040fe400078e0206 */
[----:B------:R-:W3:Y:S04]  /*05c0*/  LDG.E R6, desc[UR4][R6.64] ;  /* 0x0000000406067981 */ /* 0x000ee8000c1e1900 */
[----:B------:R-:W3:Y:S01]  /*05d0*/  LDG.E R18, desc[UR4][R2.64+0x4] ;  /* 0x0000040402127981 */ /* 0x000ee2000c1e1900 */
[----:B------:R-:W-:-:S03]  /*05e0*/  IMAD.WIDE R10, R11, 0x4, R8 ;  /* 0x000000040b0a7825 */ /* 0x000fc600078e0208 */
[----:B------:R-:W4:Y:S04]  /*05f0*/  LDG.E R21, desc[UR4][R8.64] ;  /* 0x0000000408157981 */ /* 0x000f28000c1e1900 */
[----:B------:R-:W4:Y:S04]  /*0600*/  LDG.E R15, desc[UR4][R2.64+0x8] ;  /* 0x00000804020f7981 */ /* 0x000f28000c1e1900 */
[----:B------:R-:W5:Y:S04]  /*0610*/  LDG.E R22, desc[UR4][R2.64+0xc] ;  /* 0x00000c0402167981 */ /* 0x000f68000c1e1900 */
[----:B------:R-:W5:Y:S01]  /*0620*/  LDG.E R10, desc[UR4][R10.64] ;  /* 0x000000040a0a7981 */ /* 0x000f62000c1e1900 */
[----:B------:R-:W-:Y:S01]  /*0630*/  IADD3 R20, PT, PT, R20, 0x4, RZ ;  /* 0x0000000414147810 */ /* 0x000fe20007ffe0ff */
[----:B--2---:R-:W-:-:S04]  /*0640*/  FFMA R29, R12, R4, R29 ;  /* 0x000000040c1d7223 */ /* 0x004fc8000000001d */
[----:B---3--:R-:W-:-:S04]  /*0650*/  FFMA R18, R18, R6, R29 ;  /* 0x0000000612127223 */ /* 0x008fc8000000001d */
[----:B----4-:R-:W-:-:S04]  /*0660*/  FFMA R15, R15, R21, R18 ;  /* 0x000000150f0f7223 */ /* 0x010fc80000000012 */
[----:B-----5:R-:W-:-:S07]  /*0670*/  FFMA R29, R22, R10, R15 ;  /* 0x0000000a161d7223 */ /* 0x020fce000000000f */
.L_x_3:
[----:B------:R-:W-:Y:S05]  /*0680*/  @!P0 BRA `(.L_x_0) ;  /* 0x0000000000848947 */ /* 0x000fea0003800000 */
[----:B------:R-:W-:Y:S01]  /*0690*/  ISETP.NE.AND P1, PT, R14, 0x1, PT ;  /* 0x000000010e00780c */ /* 0x000fe20003f25270 */
[----:B------:R-:W0:Y:S01]  /*06a0*/  LDC.64 R8, c[0x0][0x388] ;  /* 0x0000e200ff087b82 */ /* 0x000e220000000a00 */
[----:B------:R-:W-:-:S04]  /*06b0*/  LOP3.LUT R0, R0, 0x1, RZ, 0xc0, !PT ;  /* 0x0000000100007812 */ /* 0x000fc800078ec0ff */
[----:B------:R-:W-:-:S03]  /*06c0*/  ISETP.NE.U32.AND P0, PT, R0, 0x1, PT ;  /* 0x000000010000780c */ /* 0x000fc60003f05070 */
[----:B------:R-:W1:Y:S04]  /*06d0*/  LDC.64 R10, c[0x0][0x380] ;  /* 0x0000e000ff0a7b82 */ /* 0x000e680000000a00 */
[CC--:B------:R-:W-:Y:S02]  /*06e0*/  @P1 IADD3 R21, PT, PT, R19.reuse, R20.reuse, RZ ;  /* 0x0000001413151210 */ /* 0x0c0fe40007ffe0ff */
[----:B------:R-:W-:Y:S02]  /*06f0*/  @P1 IADD3 R0, P2, PT, R19, R20, RZ ;  /* 0x0000001413001210 */ /* 0x000fe40007f5e0ff */
[----:B------:R-:W2:Y:S02]  /*0700*/  @P1 LDC R15, c[0x0][0x3a0] ;  /* 0x0000e800ff0f1b82 */ /* 0x000ea40000000800 */
[----:B------:R-:W-:-:S06]  /*0710*/  @P1 IADD3.X R12, PT, PT, RZ, RZ, RZ, P2, !PT ;  /* 0x000000ffff0c1210 */ /* 0x000fcc00017fe4ff */
[----:B------:R-:W3:Y:S08]  /*0720*/  @P1 LDC.64 R6, c[0x0][0x380] ;  /* 0x0000e000ff061b82 */ /* 0x000ef00000000a00 */
[----:B------:R-:W4:Y:S01]  /*0730*/  @!P0 LDC R13, c[0x0][0x3a0] ;  /* 0x0000e800ff0d8b82 */ /* 0x000f220000000800 */
[----:B-1----:R-:W-:-:S06]  /*0740*/  @P1 IMAD.WIDE.U32 R10, R21, 0x4, R10 ;  /* 0x00000004150a1825 */ /* 0x002fcc00078e000a */
[----:B------:R-:W5:Y:S01]  /*0750*/  @P1 LDG.E R10, desc[UR4][R10.64] ;  /* 0x000000040a0a1981 */ /* 0x000f62000c1e1900 */
[----:B------:R-:W1:Y:S01]  /*0760*/  LDC.64 R2, c[0x0][0x380] ;  /* 0x0000e000ff027b82 */ /* 0x000e620000000a00 */
[C---:B--2---:R-:W-:Y:S01]  /*0770*/  @P1 IMAD R23, R20.reuse, R15, R16 ;  /* 0x0000000f14171224 */ /* 0x044fe200078e0210 */
[----:B------:R-:W-:-:S03]  /*0780*/  @P1 IADD3 R20, PT, PT, R20, 0x2, RZ ;  /* 0x0000000214141810 */ /* 0x000fc60007ffe0ff */
[----:B0-----:R-:W-:-:S03]  /*0790*/  @P1 IMAD.WIDE R8, R23, 0x4, R8 ;  /* 0x0000000417081825 */ /* 0x001fc600078e0208 */
[----:B------:R-:W0:Y:S01]  /*07a0*/  LDC.64 R4, c[0x0][0x388] ;  /* 0x0000e200ff047b82 */ /* 0x000e220000000a00 */
[C---:B---3--:R-:W-:Y:S02]  /*07b0*/  @P1 LEA R6, P2, R0.reuse, R6, 0x2 ;  /* 0x0000000600061211 */ /* 0x048fe400078410ff */
[----:B------:R-:W-:Y:S01]  /*07c0*/  @!P0 IADD3 R19, PT, PT, R19, R20, RZ ;  /* 0x0000001413138210 */ /* 0x000fe20007ffe0ff */
[----:B------:R-:W-:Y:S01]  /*07d0*/  @P1 IMAD.WIDE R14, R15, 0x4, R8 ;  /* 0x000000040f0e1825 */ /* 0x000fe200078e0208 */
[----:B------:R-:W-:Y:S02]  /*07e0*/  @P1 LEA.HI.X R7, R0, R7, R12, 0x2, P2 ;  /* 0x0000000700071211 */ /* 0x000fe400010f140c */
[----:B------:R-:W5:Y:S01]  /*07f0*/  @P1 LDG.E R0, desc[UR4][R8.64] ;  /* 0x0000000408001981 */ /* 0x000f62000c1e1900 */
[----:B----4-:R-:W-:-:S03]  /*0800*/  @!P0 IMAD R13, R20, R13, R16 ;  /* 0x0000000d140d8224 */ /* 0x010fc600078e0210 */
[----:B------:R-:W2:Y:S04]  /*0810*/  @P1 LDG.E R7, desc[UR4][R6.64+0x4] ;  /* 0x0000040406071981 */ /* 0x000ea8000c1e1900 */
[----:B------:R-:W2:Y:S01]  /*0820*/  @P1 LDG.E R14, desc[UR4][R14.64] ;  /* 0x000000040e0e1981 */ /* 0x000ea2000c1e1900 */
[----:B-1----:R-:W-:-:S06]  /*0830*/  @!P0 IMAD.WIDE.U32 R2, R19, 0x4, R2 ;  /* 0x0000000413028825 */ /* 0x002fcc00078e0002 */
[----:B------:R-:W3:Y:S01]  /*0840*/  @!P0 LDG.E R2, desc[UR4][R2.64] ;  /* 0x0000000402028981 */ /* 0x000ee2000c1e1900 */
[----:B0-----:R-:W-:-:S06]  /*0850*/  @!P0 IMAD.WIDE R4, R13, 0x4, R4 ;  /* 0x000000040d048825 */ /* 0x001fcc00078e0204 */
[----:B------:R-:W3:Y:S01]  /*0860*/  @!P0 LDG.E R4, desc[UR4][R4.64] ;  /* 0x0000000404048981 */ /* 0x000ee2000c1e1900 */
[----:B-----5:R-:W-:-:S04]  /*0870*/  @P1 FFMA R0, R10, R0, R29 ;  /* 0x000000000a001223 */ /* 0x020fc8000000001d */
[----:B--2---:R-:W-:-:S04]  /*0880*/  @P1 FFMA R29, R7, R14, R0 ;  /* 0x0000000e071d1223 */ /* 0x004fc80000000000 */
[----:B---3--:R-:W-:-:S07]  /*0890*/  @!P0 FFMA R29, R2, R4, R29 ;  /* 0x00000004021d8223 */ /* 0x008fce000000001d */
.L_x_0:
[----:B------:R-:W0:Y:S01]  /*08a0*/  LDC.64 R2, c[0x0][0x390] ;  /* 0x0000e400ff027b82 */ /* 0x000e220000000a00 */
[----:B------:R-:W1:Y:S02]  /*08b0*/  LDCU UR6, c[0x0][0x3a0] ;  /* 0x00007400ff0677ac */ /* 0x000e640008000800 */
[----:B-1----:R-:W-:-:S04]  /*08c0*/  IMAD R17, R17, UR6, R16 ;  /* 0x0000000611117c24 */ /* 0x002fc8000f8e0210 */
[----:B0-----:R-:W-:-:S05]  /*08d0*/  IMAD.WIDE R2, R17, 0x4, R2 ;  /* 0x0000000411027825 */ /* 0x001fca00078e0202 */
[----:B------:R-:W-:Y:S01]  /*08e0*/  STG.E desc[UR4][R2.64], R29 ;  /* 0x0000001d02007986 */ /* 0x000fe2000c101904 */
[----:B------:R-:W-:Y:S05]  /*08f0*/  EXIT ;  /* 0x000000000000794d */ /* 0x000fea0003800000 */
.L_x_4:
[----:B------:R-:W-:-:S00]  /*0900*/  BRA `(.L_x_4) ;  /* 0xfffffffc00fc7947 */ /* 0x000fc0000383ffff */
[----:B------:R-:W-:-:S00]  /*0910*/  NOP ;  /* 0x0000000000007918 */ /* 0x000fc00000000000 */
        /* <DEDUP_REMOVED lines=14> */
.L_x_5:


//--------------------- .nv.shared.reserved.0     --------------------------
	.section	.nv.shared.reserved.0,"aw",@nobits
	.weak		__nv_reservedSMEM_offset_0_alias
	.size		__nv_reservedSMEM_offset_0_alias, 0, 64
	.other		__nv_reservedSMEM_offset_0_alias,@"STO_CUDA_RESERVED_SHARED STV_DEFAULT"
__nv_reservedSMEM_offset_0_alias:
	.zero		0
	.zero		64


//--------------------- .nv.constant0._Z10matmul_gpuPfS_S_iii --------------------------
	.section	.nv.constant0._Z10matmul_gpuPfS_S_iii,"a",@progbits
	.sectionflags	@""
	.align	4
.nv.constant0._Z10matmul_gpuPfS_S_iii:
	.zero		932


//--------------------- SYMBOLS --------------------------

	.type		.nv.reservedSmem.offset0,@object
	.size		.nv.reservedSmem.offset0,0x4
